//
// Generated by NVIDIA NVVM Compiler
//
// Compiler Build ID: CL-36424714
// Cuda compilation tools, release 13.0, V13.0.88
// Based on NVVM 20.0.0
//

.version 9.0
.target sm_100
.address_size 64

	// .globl	_Z9addKernelPfS_i

.visible .entry _Z9addKernelPfS_i(
	.param .u64 .ptr .align 1 _Z9addKernelPfS_i_param_0,
	.param .u64 .ptr .align 1 _Z9addKernelPfS_i_param_1,
	.param .u32 _Z9addKernelPfS_i_param_2
)
{
	.reg .pred 	%p<2>;
	.reg .b32 	%r<6>;
	.reg .b32 	%f<4>;
	.reg .b64 	%rd<8>;

	ld.param.u64 	%rd1, [_Z9addKernelPfS_i_param_0];
	ld.param.u64 	%rd2, [_Z9addKernelPfS_i_param_1];
	ld.param.u32 	%r2, [_Z9addKernelPfS_i_param_2];
	mov.u32 	%r3, %tid.x;
	mov.u32 	%r4, %ctaid.x;
	mov.u32 	%r5, %ntid.x;
	mad.lo.s32 	%r1, %r4, %r5, %r3;
	setp.ge.s32 	%p1, %r1, %r2;
	@%p1 bra 	$L__BB0_2;
	cvta.to.global.u64 	%rd3, %rd2;
	cvta.to.global.u64 	%rd4, %rd1;
	mul.wide.s32 	%rd5, %r1, 4;
	add.s64 	%rd6, %rd3, %rd5;
	ld.global.f32 	%f1, [%rd6];
	add.s64 	%rd7, %rd4, %rd5;
	ld.global.f32 	%f2, [%rd7];
	add.f32 	%f3, %f1, %f2;
	st.global.f32 	[%rd7], %f3;
$L__BB0_2:
	ret;

}
	// .globl	_Z10testKernelPfS_i
.visible .entry _Z10testKernelPfS_i(
	.param .u64 .ptr .align 1 _Z10testKernelPfS_i_param_0,
	.param .u64 .ptr .align 1 _Z10testKernelPfS_i_param_1,
	.param .u32 _Z10testKernelPfS_i_param_2
)
{
	.reg .pred 	%p<2>;
	.reg .b32 	%r<7>;
	.reg .b64 	%rd<5>;

	ld.param.u64 	%rd1, [_Z10testKernelPfS_i_param_1];
	ld.param.u32 	%r2, [_Z10testKernelPfS_i_param_2];
	mov.u32 	%r3, %tid.x;
	mov.u32 	%r4, %ctaid.x;
	mov.u32 	%r5, %ntid.x;
	mad.lo.s32 	%r1, %r4, %r5, %r3;
	setp.ge.s32 	%p1, %r1, %r2;
	@%p1 bra 	$L__BB1_2;
	cvta.to.global.u64 	%rd2, %rd1;
	mul.wide.s32 	%rd3, %r1, 4;
	add.s64 	%rd4, %rd2, %rd3;
	mov.b32 	%r6, 1050253722;
	st.global.u32 	[%rd4], %r6;
$L__BB1_2:
	ret;

}
	// .globl	_Z11queueKernelPfS_i
.visible .entry _Z11queueKernelPfS_i(
	.param .u64 .ptr .align 1 _Z11queueKernelPfS_i_param_0,
	.param .u64 .ptr .align 1 _Z11queueKernelPfS_i_param_1,
	.param .u32 _Z11queueKernelPfS_i_param_2
)
{
	.reg .pred 	%p<6>;
	.reg .b32 	%r<10>;
	.reg .b32 	%f<17>;
	.reg .b64 	%rd<13>;
	.reg .b64 	%fd<10>;

	ld.param.u64 	%rd3, [_Z11queueKernelPfS_i_param_0];
	ld.param.u64 	%rd4, [_Z11queueKernelPfS_i_param_1];
	ld.param.u32 	%r4, [_Z11queueKernelPfS_i_param_2];
	cvta.to.global.u64 	%rd1, %rd4;
	cvta.to.global.u64 	%rd2, %rd3;
	mov.u32 	%r5, %ntid.x;
	mov.u32 	%r6, %ctaid.x;
	mov.u32 	%r7, %tid.x;
	mad.lo.s32 	%r8, %r5, %r6, %r7;
	add.s32 	%r2, %r4, -1;
	setp.eq.s32 	%p1, %r8, 0;
	setp.eq.s32 	%p2, %r8, %r2;
	or.pred  	%p3, %p1, %p2;
	@%p3 bra 	$L__BB2_2;
	mul.wide.s32 	%rd10, %r8, 4;
	add.s64 	%rd11, %rd2, %rd10;
	ld.global.f32 	%f9, [%rd11+4];
	ld.global.f32 	%f10, [%rd11];
	sub.f32 	%f11, %f9, %f10;
	cvt.f64.f32 	%fd5, %f11;
	mul.f64 	%fd6, %fd5, 0d3FB999999999999A;
	cvt.rn.f32.f64 	%f12, %fd6;
	add.s64 	%rd12, %rd1, %rd10;
	st.global.f32 	[%rd12], %f12;
	ld.global.f32 	%f13, [%rd11+-4];
	ld.global.f32 	%f14, [%rd11];
	sub.f32 	%f15, %f13, %f14;
	cvt.f64.f32 	%fd7, %f15;
	cvt.f64.f32 	%fd8, %f12;
	fma.rn.f64 	%fd9, %fd7, 0d3FB999999999999A, %fd8;
	cvt.rn.f32.f64 	%f16, %fd9;
	st.global.f32 	[%rd12], %f16;
	bra.uni 	$L__BB2_6;
$L__BB2_2:
	setp.ne.s32 	%p4, %r8, 0;
	@%p4 bra 	$L__BB2_4;
	mov.b32 	%r9, 1065353216;
	st.global.u32 	[%rd1], %r9;
	ld.global.f32 	%f5, [%rd2+4];
	ld.global.f32 	%f6, [%rd2];
	sub.f32 	%f7, %f5, %f6;
	cvt.f64.f32 	%fd3, %f7;
	mul.f64 	%fd4, %fd3, 0d3FB999999999999A;
	cvt.rn.f32.f64 	%f8, %fd4;
	st.global.f32 	[%rd1], %f8;
	bra.uni 	$L__BB2_6;
$L__BB2_4:
	setp.ne.s32 	%p5, %r8, %r2;
	@%p5 bra 	$L__BB2_6;
	mul.wide.s32 	%rd5, %r4, 4;
	add.s64 	%rd6, %rd2, %rd5;
	ld.global.f32 	%f1, [%rd6+-8];
	mul.wide.s32 	%rd7, %r8, 4;
	add.s64 	%rd8, %rd2, %rd7;
	ld.global.f32 	%f2, [%rd8];
	sub.f32 	%f3, %f1, %f2;
	cvt.f64.f32 	%fd1, %f3;
	mul.f64 	%fd2, %fd1, 0d3FB999999999999A;
	cvt.rn.f32.f64 	%f4, %fd2;
	add.s64 	%rd9, %rd1, %rd7;
	st.global.f32 	[%rd9], %f4;
$L__BB2_6:
	ret;

}


// ===== COMPILED SASS (sm_100) =====

	.target	sm_100

	.elftype	@"ET_EXEC"


//--------------------- .note.nv.tkinfo           --------------------------
	.section	.note.nv.tkinfo,"",@"SHT_NOTE"
	.sectionflags	@"SHF_NOTE_NV_TKINFO"
	.tkinfo
        /*0018*/ 	.word	0x00000002
        /*0030*/ 	.string	""
        /*0030*/ 	.string	"ptxas"
        /*0030*/ 	.string	"Cuda compilation tools, release 13.0, V13.0.88"
        /*0030*/ 	.string	"Build cuda_13.0.r13.0/compiler.36424714_0"
        /*0030*/ 	.string	"-arch sm_100 -m 64 "



//--------------------- .note.nv.cuinfo           --------------------------
	.section	.note.nv.cuinfo,"",@"SHT_NOTE"
	.sectionflags	@"SHF_NOTE_NV_CUINFO"
        /*0018*/ 	.short	0x0002
        /*001a*/ 	.short	0x0064
        /*001c*/ 	.short	0x0082
	.zero		2


//--------------------- .nv.info                  --------------------------
	.section	.nv.info,"",@"SHT_CUDA_INFO"
	.align	4


	//----- nvinfo : EIATTR_REGCOUNT
	.align		4
        /*0000*/ 	.byte	0x04, 0x2f
        /*0002*/ 	.short	(.L_1 - .L_0)
	.align		4
.L_0:
        /*0004*/ 	.word	index@(_Z9addKernelPfS_i)
        /*0008*/ 	.word	0x0000000a


	//----- nvinfo : EIATTR_FRAME_SIZE
	.align		4
.L_1:
        /*000c*/ 	.byte	0x04, 0x11
        /*000e*/ 	.short	(.L_3 - .L_2)
	.align		4
.L_2:
        /*0010*/ 	.word	index@(_Z9addKernelPfS_i)
        /*0014*/ 	.word	0x00000000


	//----- nvinfo : EIATTR_REGCOUNT
	.align		4
.L_3:
        /*0018*/ 	.byte	0x04, 0x2f
        /*001a*/ 	.short	(.L_5 - .L_4)
	.align		4
.L_4:
        /*001c*/ 	.word	index@(_Z10testKernelPfS_i)
        /*0020*/ 	.word	0x0000000a


	//----- nvinfo : EIATTR_FRAME_SIZE
	.align		4
.L_5:
        /*0024*/ 	.byte	0x04, 0x11
        /*0026*/ 	.short	(.L_7 - .L_6)
	.align		4
.L_6:
        /*0028*/ 	.word	index@(_Z10testKernelPfS_i)
        /*002c*/ 	.word	0x00000000


	//----- nvinfo : EIATTR_REGCOUNT
	.align		4
.L_7:
        /*0030*/ 	.byte	0x04, 0x2f
        /*0032*/ 	.short	(.L_9 - .L_8)
	.align		4
.L_8:
        /*0034*/ 	.word	index@(_Z11queueKernelPfS_i)
        /*0038*/ 	.word	0x0000000e


	//----- nvinfo : EIATTR_FRAME_SIZE
	.align		4
.L_9:
        /*003c*/ 	.byte	0x04, 0x11
        /*003e*/ 	.short	(.L_11 - .L_10)
	.align		4
.L_10:
        /*0040*/ 	.word	index@(_Z11queueKernelPfS_i)
        /*0044*/ 	.word	0x00000000


	//----- nvinfo : EIATTR_MIN_STACK_SIZE
	.align		4
.L_11:
        /*0048*/ 	.byte	0x04, 0x12
        /*004a*/ 	.short	(.L_13 - .L_12)
	.align		4
.L_12:
        /*004c*/ 	.word	index@(_Z11queueKernelPfS_i)
        /*0050*/ 	.word	0x00000000


	//----- nvinfo : EIATTR_MIN_STACK_SIZE
	.align		4
.L_13:
        /*0054*/ 	.byte	0x04, 0x12
        /*0056*/ 	.short	(.L_15 - .L_14)
	.align		4
.L_14:
        /*0058*/ 	.word	index@(_Z10testKernelPfS_i)
        /*005c*/ 	.word	0x00000000


	//----- nvinfo : EIATTR_MIN_STACK_SIZE
	.align		4
.L_15:
        /*0060*/ 	.byte	0x04, 0x12
        /*0062*/ 	.short	(.L_17 - .L_16)
	.align		4
.L_16:
        /*0064*/ 	.word	index@(_Z9addKernelPfS_i)
        /*0068*/ 	.word	0x00000000
.L_17:


//--------------------- .nv.compat                --------------------------
	.section	.nv.compat,"",@"SHT_CUDA_COMPAT_INFO"
	.align	4
        /*0000*/ 	.byte	0x02, 0x09, 0x00, 0x00, 0x02, 0x02, 0x01, 0x00, 0x02, 0x05, 0x05, 0x00, 0x03, 0x07, 0x01, 0x01
        /*0010*/ 	.byte	0x02, 0x03, 0x00, 0x00, 0x02, 0x06, 0x01, 0x00, 0x04, 0x0b, 0x08, 0x00, 0x01, 0x00, 0x00, 0x00
        /*0020*/ 	.byte	0x00, 0x00, 0x00, 0x00


//--------------------- .nv.info._Z11queueKernelPfS_i --------------------------
	.section	.nv.info._Z11queueKernelPfS_i,"",@"SHT_CUDA_INFO"
	.sectionflags	@""
	.align	4


	//----- nvinfo : EIATTR_CUDA_API_VERSION
	.align		4
        /*0000*/ 	.byte	0x04, 0x37
        /*0002*/ 	.short	(.L_19 - .L_18)
.L_18:
        /*0004*/ 	.word	0x00000082


	//----- nvinfo : EIATTR_KPARAM_INFO
	.align		4
.L_19:
        /*0008*/ 	.byte	0x04, 0x17
        /*000a*/ 	.short	(.L_21 - .L_20)
.L_20:
        /*000c*/ 	.word	0x00000000
        /*0010*/ 	.short	0x0002
        /*0012*/ 	.short	0x0010
        /*0014*/ 	.byte	0x00, 0xf0, 0x11, 0x00


	//----- nvinfo : EIATTR_KPARAM_INFO
	.align		4
.L_21:
        /*0018*/ 	.byte	0x04, 0x17
        /*001a*/ 	.short	(.L_23 - .L_22)
.L_22:
        /*001c*/ 	.word	0x00000000
        /*0020*/ 	.short	0x0001
        /*0022*/ 	.short	0x0008
        /*0024*/ 	.byte	0x00, 0xf5, 0x21, 0x00


	//----- nvinfo : EIATTR_KPARAM_INFO
	.align		4
.L_23:
        /*0028*/ 	.byte	0x04, 0x17
        /*002a*/ 	.short	(.L_25 - .L_24)
.L_24:
        /*002c*/ 	.word	0x00000000
        /*0030*/ 	.short	0x0000
        /*0032*/ 	.short	0x0000
        /*0034*/ 	.byte	0x00, 0xf5, 0x21, 0x00


	//----- nvinfo : EIATTR_SPARSE_MMA_MASK
	.align		4
.L_25:
        /*0038*/ 	.byte	0x03, 0x50
        /*003a*/ 	.short	0x0000


	//----- nvinfo : EIATTR_MAXREG_COUNT
	.align		4
        /*003c*/ 	.byte	0x03, 0x1b
        /*003e*/ 	.short	0x00ff


	//----- nvinfo : EIATTR_MERCURY_ISA_VERSION
	.align		4
        /*0040*/ 	.byte	0x03, 0x5f
        /*0042*/ 	.short	0x0101


	//----- nvinfo : EIATTR_VRC_CTA_INIT_COUNT
	.align		4
        /*0044*/ 	.byte	0x02, 0x4a
	.zero		1
	.zero		1


	//----- nvinfo : EIATTR_EXIT_INSTR_OFFSETS
	.align		4
        /*0048*/ 	.byte	0x04, 0x1c
        /*004a*/ 	.short	(.L_27 - .L_26)


	//   ....[0]....
.L_26:
        /*004c*/ 	.word	0x00000200


	//   ....[1]....
        /*0050*/ 	.word	0x00000300


	//   ....[2]....
        /*0054*/ 	.word	0x00000320


	//   ....[3]....
        /*0058*/ 	.word	0x00000410


	//----- nvinfo : EIATTR_CRS_STACK_SIZE
	.align		4
.L_27:
        /*005c*/ 	.byte	0x04, 0x1e
        /*005e*/ 	.short	(.L_29 - .L_28)
.L_28:
        /*0060*/ 	.word	0x00000000


	//----- nvinfo : EIATTR_CBANK_PARAM_SIZE
	.align		4
.L_29:
        /*0064*/ 	.byte	0x03, 0x19
        /*0066*/ 	.short	0x0014


	//----- nvinfo : EIATTR_PARAM_CBANK
	.align		4
        /*0068*/ 	.byte	0x04, 0x0a
        /*006a*/ 	.short	(.L_31 - .L_30)
	.align		4
.L_30:
        /*006c*/ 	.word	index@(.nv.constant0._Z11queueKernelPfS_i)
        /*0070*/ 	.short	0x0380
        /*0072*/ 	.short	0x0014


	//----- nvinfo : EIATTR_SW_WAR
	.align		4
.L_31:
        /*0074*/ 	.byte	0x04, 0x36
        /*0076*/ 	.short	(.L_33 - .L_32)
.L_32:
        /*0078*/ 	.word	0x00000008
.L_33:


//--------------------- .nv.info._Z10testKernelPfS_i --------------------------
	.section	.nv.info._Z10testKernelPfS_i,"",@"SHT_CUDA_INFO"
	.sectionflags	@""
	.align	4


	//----- nvinfo : EIATTR_CUDA_API_VERSION
	.align		4
        /*0000*/ 	.byte	0x04, 0x37
        /*0002*/ 	.short	(.L_35 - .L_34)
.L_34:
        /*0004*/ 	.word	0x00000082


	//----- nvinfo : EIATTR_KPARAM_INFO
	.align		4
.L_35:
        /*0008*/ 	.byte	0x04, 0x17
        /*000a*/ 	.short	(.L_37 - .L_36)
.L_36:
        /*000c*/ 	.word	0x00000000
        /*0010*/ 	.short	0x0002
        /*0012*/ 	.short	0x0010
        /*0014*/ 	.byte	0x00, 0xf0, 0x11, 0x00


	//----- nvinfo : EIATTR_KPARAM_INFO
	.align		4
.L_37:
        /*0018*/ 	.byte	0x04, 0x17
        /*001a*/ 	.short	(.L_39 - .L_38)
.L_38:
        /*001c*/ 	.word	0x00000000
        /*0020*/ 	.short	0x0001
        /*0022*/ 	.short	0x0008
        /*0024*/ 	.byte	0x00, 0xf5, 0x21, 0x00


	//----- nvinfo : EIATTR_KPARAM_INFO
	.align		4
.L_39:
        /*0028*/ 	.byte	0x04, 0x17
        /*002a*/ 	.short	(.L_41 - .L_40)
.L_40:
        /*002c*/ 	.word	0x00000000
        /*0030*/ 	.short	0x0000
        /*0032*/ 	.short	0x0000
        /*0034*/ 	.byte	0x00, 0xf5, 0x21, 0x00


	//----- nvinfo : EIATTR_SPARSE_MMA_MASK
	.align		4
.L_41:
        /*0038*/ 	.byte	0x03, 0x50
        /*003a*/ 	.short	0x0000


	//----- nvinfo : EIATTR_MAXREG_COUNT
	.align		4
        /*003c*/ 	.byte	0x03, 0x1b
        /*003e*/ 	.short	0x00ff


	//----- nvinfo : EIATTR_MERCURY_ISA_VERSION
	.align		4
        /*0040*/ 	.byte	0x03, 0x5f
        /*0042*/ 	.short	0x0101


	//----- nvinfo : EIATTR_VRC_CTA_INIT_COUNT
	.align		4
        /*0044*/ 	.byte	0x02, 0x4a
	.zero		1
	.zero		1


	//----- nvinfo : EIATTR_EXIT_INSTR_OFFSETS
	.align		4
        /*0048*/ 	.byte	0x04, 0x1c
        /*004a*/ 	.short	(.L_43 - .L_42)


	//   ....[0]....
.L_42:
        /*004c*/ 	.word	0x00000070


	//   ....[1]....
        /*0050*/ 	.word	0x000000d0


	//----- nvinfo : EIATTR_CBANK_PARAM_SIZE
	.align		4
.L_43:
        /*0054*/ 	.byte	0x03, 0x19
        /*0056*/ 	.short	0x0014


	//----- nvinfo : EIATTR_PARAM_CBANK
	.align		4
        /*0058*/ 	.byte	0x04, 0x0a
        /*005a*/ 	.short	(.L_45 - .L_44)
	.align		4
.L_44:
        /*005c*/ 	.word	index@(.nv.constant0._Z10testKernelPfS_i)
        /*0060*/ 	.short	0x0380
        /*0062*/ 	.short	0x0014


	//----- nvinfo : EIATTR_SW_WAR
	.align		4
.L_45:
        /*0064*/ 	.byte	0x04, 0x36
        /*0066*/ 	.short	(.L_47 - .L_46)
.L_46:
        /*0068*/ 	.word	0x00000008
.L_47:


//--------------------- .nv.info._Z9addKernelPfS_i --------------------------
	.section	.nv.info._Z9addKernelPfS_i,"",@"SHT_CUDA_INFO"
	.sectionflags	@""
	.align	4


	//----- nvinfo : EIATTR_CUDA_API_VERSION
	.align		4
        /*0000*/ 	.byte	0x04, 0x37
        /*0002*/ 	.short	(.L_49 - .L_48)
.L_48:
        /*0004*/ 	.word	0x00000082


	//----- nvinfo : EIATTR_KPARAM_INFO
	.align		4
.L_49:
        /*0008*/ 	.byte	0x04, 0x17
        /*000a*/ 	.short	(.L_51 - .L_50)
.L_50:
        /*000c*/ 	.word	0x00000000
        /*0010*/ 	.short	0x0002
        /*0012*/ 	.short	0x0010
        /*0014*/ 	.byte	0x00, 0xf0, 0x11, 0x00


	//----- nvinfo : EIATTR_KPARAM_INFO
	.align		4
.L_51:
        /*0018*/ 	.byte	0x04, 0x17
        /*001a*/ 	.short	(.L_53 - .L_52)
.L_52:
        /*001c*/ 	.word	0x00000000
        /*0020*/ 	.short	0x0001
        /*0022*/ 	.short	0x0008
        /*0024*/ 	.byte	0x00, 0xf5, 0x21, 0x00


	//----- nvinfo : EIATTR_KPARAM_INFO
	.align		4
.L_53:
        /*0028*/ 	.byte	0x04, 0x17
        /*002a*/ 	.short	(.L_55 - .L_54)
.L_54:
        /*002c*/ 	.word	0x00000000
        /*0030*/ 	.short	0x0000
        /*0032*/ 	.short	0x0000
        /*0034*/ 	.byte	0x00, 0xf5, 0x21, 0x00


	//----- nvinfo : EIATTR_SPARSE_MMA_MASK
	.align		4
.L_55:
        /*0038*/ 	.byte	0x03, 0x50
        /*003a*/ 	.short	0x0000


	//----- nvinfo : EIATTR_MAXREG_COUNT
	.align		4
        /*003c*/ 	.byte	0x03, 0x1b
        /*003e*/ 	.short	0x00ff


	//----- nvinfo : EIATTR_MERCURY_ISA_VERSION
	.align		4
        /*0040*/ 	.byte	0x03, 0x5f
        /*0042*/ 	.short	0x0101


	//----- nvinfo : EIATTR_VRC_CTA_INIT_COUNT
	.align		4
        /*0044*/ 	.byte	0x02, 0x4a
	.zero		1
	.zero		1


	//----- nvinfo : EIATTR_EXIT_INSTR_OFFSETS
	.align		4
        /*0048*/ 	.byte	0x04, 0x1c
        /*004a*/ 	.short	(.L_57 - .L_56)


	//   ....[0]....
.L_56:
        /*004c*/ 	.word	0x00000070


	//   ....[1]....
        /*0050*/ 	.word	0x00000110


	//----- nvinfo : EIATTR_CBANK_PARAM_SIZE
	.align		4
.L_57:
        /*0054*/ 	.byte	0x03, 0x19
        /*0056*/ 	.short	0x0014


	//----- nvinfo : EIATTR_PARAM_CBANK
	.align		4
        /*0058*/ 	.byte	0x04, 0x0a
        /*005a*/ 	.short	(.L_59 - .L_58)
	.align		4
.L_58:
        /*005c*/ 	.word	index@(.nv.constant0._Z9addKernelPfS_i)
        /*0060*/ 	.short	0x0380
        /*0062*/ 	.short	0x0014


	//----- nvinfo : EIATTR_SW_WAR
	.align		4
.L_59:
        /*0064*/ 	.byte	0x04, 0x36
        /*0066*/ 	.short	(.L_61 - .L_60)
.L_60:
        /*0068*/ 	.word	0x00000008
.L_61:


//--------------------- .nv.callgraph             --------------------------
	.section	.nv.callgraph,"",@"SHT_CUDA_CALLGRAPH"
	.align	4
	.sectionentsize	8
	.align		4
        /*0000*/ 	.word	0x00000000
	.align		4
        /*0004*/ 	.word	0xffffffff
	.align		4
        /*0008*/ 	.word	0x00000000
	.align		4
        /*000c*/ 	.word	0xfffffffe
	.align		4
        /*0010*/ 	.word	0x00000000
	.align		4
        /*0014*/ 	.word	0xfffffffd
	.align		4
        /*0018*/ 	.word	0x00000000
	.align		4
        /*001c*/ 	.word	0xfffffffc


//--------------------- .text._Z11queueKernelPfS_i --------------------------
	.section	.text._Z11queueKernelPfS_i,"ax",@progbits
	.align	128
        .global         _Z11queueKernelPfS_i
        .type           _Z11queueKernelPfS_i,@function
        .size           _Z11queueKernelPfS_i,(.L_x_5 - _Z11queueKernelPfS_i)
        .other          _Z11queueKernelPfS_i,@"STO_CUDA_ENTRY STV_DEFAULT"
_Z11queueKernelPfS_i:
.text._Z11queueKernelPfS_i:
[----:B------:R-:W-:Y:S01]  /*0000*/  LDC R1, c[0x0][0x37c] ;  /* 0x0000df00ff017b82 */ /* 0x000fe20000000800 */
[----:B------:R-:W0:Y:S07]  /*0010*/  S2R R0, SR_CTAID.X ;  /* 0x0000000000007919 */ /* 0x000e2e0000002500 */
[----:B------:R-:W1:Y:S01]  /*0020*/  LDC R7, c[0x0][0x390] ;  /* 0x0000e400ff077b82 */ /* 0x000e620000000800 */
[----:B------:R-:W0:Y:S01]  /*0030*/  LDCU UR4, c[0x0][0x360] ;  /* 0x00006c00ff0477ac */ /* 0x000e220008000800 */
[----:B------:R-:W0:Y:S02]  /*0040*/  S2R R3, SR_TID.X ;  /* 0x0000000000037919 */ /* 0x000e240000002100 */
[----:B0-----:R-:W-:Y:S01]  /*0050*/  IMAD R0, R0, UR4, R3 ;  /* 0x0000000400007c24 */ /* 0x001fe2000f8e0203 */
[----:B-1----:R-:W-:Y:S01]  /*0060*/  IADD3 R3, PT, PT, R7, -0x1, RZ ;  /* 0xffffffff07037810 */ /* 0x002fe20007ffe0ff */
[----:B------:R-:W0:Y:S03]  /*0070*/  LDCU.64 UR4, c[0x0][0x358] ;  /* 0x00006b00ff0477ac */ /* 0x000e260008000a00 */
[----:B------:R-:W-:-:S04]  /*0080*/  ISETP.NE.AND P0, PT, R0, R3, PT ;  /* 0x000000030000720c */ /* 0x000fc80003f05270 */
[----:B------:R-:W-:-:S13]  /*0090*/  ISETP.EQ.OR P0, PT, R0, RZ, !P0 ;  /* 0x000000ff0000720c */ /* 0x000fda0004702670 */
[----:B0-----:R-:W-:Y:S05]  /*00a0*/  @P0 BRA `(.L_x_0) ;  /* 0x0000000000580947 */ /* 0x001fea0003800000 */
[----:B------:R-:W0:Y:S08]  /*00b0*/  LDC.64 R2, c[0x0][0x380] ;  /* 0x0000e000ff027b82 */ /* 0x000e300000000a00 */
[----:B------:R-:W1:Y:S01]  /*00c0*/  LDC.64 R6, c[0x0][0x388] ;  /* 0x0000e200ff067b82 */ /* 0x000e620000000a00 */
[----:B0-----:R-:W-:-:S05]  /*00d0*/  IMAD.WIDE R2, R0, 0x4, R2 ;  /* 0x0000000400027825 */ /* 0x001fca00078e0202 */
[----:B------:R-:W2:Y:S04]  /*00e0*/  LDG.E R4, desc[UR4][R2.64+0x4] ;  /* 0x0000040402047981 */ /* 0x000ea8000c1e1900 */
[----:B------:R-:W2:Y:S01]  /*00f0*/  LDG.E R5, desc[UR4][R2.64] ;  /* 0x0000000402057981 */ /* 0x000ea2000c1e1900 */
[----:B------:R-:W-:Y:S01]  /*0100*/  UMOV UR6, 0x9999999a ;  /* 0x9999999a00067882 */ /* 0x000fe20000000000 */
[----:B------:R-:W-:Y:S01]  /*0110*/  UMOV UR7, 0x3fb99999 ;  /* 0x3fb9999900077882 */ /* 0x000fe20000000000 */
[----:B-1----:R-:W-:-:S04]  /*0120*/  IMAD.WIDE R6, R0, 0x4, R6 ;  /* 0x0000000400067825 */ /* 0x002fc800078e0206 */
[----:B--2---:R-:W-:-:S04]  /*0130*/  FADD R8, R4, -R5 ;  /* 0x8000000504087221 */ /* 0x004fc80000000000 */
[----:B------:R-:W0:Y:S02]  /*0140*/  F2F.F64.F32 R4, R8 ;  /* 0x0000000800047310 */ /* 0x000e240000201800 */
[----:B0-----:R-:W-:-:S10]  /*0150*/  DMUL R4, R4, UR6 ;  /* 0x0000000604047c28 */ /* 0x001fd40008000000 */
[----:B------:R-:W0:Y:S02]  /*0160*/  F2F.F32.F64 R5, R4 ;  /* 0x0000000400057310 */ /* 0x000e240000301000 */
[----:B0-----:R-:W-:Y:S04]  /*0170*/  STG.E desc[UR4][R6.64], R5 ;  /* 0x0000000506007986 */ /* 0x001fe8000c101904 */
[----:B------:R-:W2:Y:S04]  /*0180*/  LDG.E R0, desc[UR4][R2.64+-0x4] ;  /* 0xfffffc0402007981 */ /* 0x000ea8000c1e1900 */
[----:B------:R-:W2:Y:S01]  /*0190*/  LDG.E R9, desc[UR4][R2.64] ;  /* 0x0000000402097981 */ /* 0x000ea2000c1e1900 */
[----:B------:R-:W-:Y:S01]  /*01a0*/  F2F.F64.F32 R10, R5 ;  /* 0x00000005000a7310 */ /* 0x000fe20000201800 */
[----:B--2---:R-:W-:-:S07]  /*01b0*/  FADD R0, R0, -R9 ;  /* 0x8000000900007221 */ /* 0x004fce0000000000 */
[----:B------:R-:W0:Y:S02]  /*01c0*/  F2F.F64.F32 R8, R0 ;  /* 0x0000000000087310 */ /* 0x000e240000201800 */
[----:B0-----:R-:W-:-:S10]  /*01d0*/  DFMA R8, R8, UR6, R10 ;  /* 0x0000000608087c2b */ /* 0x001fd4000800000a */
[----:B------:R-:W0:Y:S02]  /*01e0*/  F2F.F32.F64 R9, R8 ;  /* 0x0000000800097310 */ /* 0x000e240000301000 */
[----:B0-----:R-:W-:Y:S01]  /*01f0*/  STG.E desc[UR4][R6.64], R9 ;  /* 0x0000000906007986 */ /* 0x001fe2000c101904 */
[----:B------:R-:W-:Y:S05]  /*0200*/  EXIT ;  /* 0x000000000000794d */ /* 0x000fea0003800000 */
.L_x_0:
[----:B------:R-:W-:-:S13]  /*0210*/  ISETP.NE.AND P0, PT, R0, RZ, PT ;  /* 0x000000ff0000720c */ /* 0x000fda0003f05270 */
[----:B------:R-:W-:Y:S05]  /*0220*/  @P0 BRA `(.L_x_1) ;  /* 0x0000000000380947 */ /* 0x000fea0003800000 */
[----:B------:R-:W0:Y:S01]  /*0230*/  LDC.64 R2, c[0x0][0x388] ;  /* 0x0000e200ff027b82 */ /* 0x000e220000000a00 */
[----:B------:R-:W-:-:S07]  /*0240*/  HFMA2 R9, -RZ, RZ, 1.875, 0 ;  /* 0x3f800000ff097431 */ /* 0x000fce00000001ff */
[----:B------:R-:W1:Y:S01]  /*0250*/  LDC.64 R6, c[0x0][0x380] ;  /* 0x0000e000ff067b82 */ /* 0x000e620000000a00 */
[----:B0-----:R-:W-:Y:S04]  /*0260*/  STG.E desc[UR4][R2.64], R9 ;  /* 0x0000000902007986 */ /* 0x001fe8000c101904 */
[----:B-1----:R-:W2:Y:S04]  /*0270*/  LDG.E R0, desc[UR4][R6.64+0x4] ;  /* 0x0000040406007981 */ /* 0x002ea8000c1e1900 */
[----:B------:R-:W2:Y:S01]  /*0280*/  LDG.E R5, desc[UR4][R6.64] ;  /* 0x0000000406057981 */ /* 0x000ea2000c1e1900 */
[----:B------:R-:W-:Y:S01]  /*0290*/  UMOV UR6, 0x9999999a ;  /* 0x9999999a00067882 */ /* 0x000fe20000000000 */
[----:B------:R-:W-:Y:S01]  /*02a0*/  UMOV UR7, 0x3fb99999 ;  /* 0x3fb9999900077882 */ /* 0x000fe20000000000 */
[----:B--2---:R-:W-:-:S04]  /*02b0*/  FADD R0, R0, -R5 ;  /* 0x8000000500007221 */ /* 0x004fc80000000000 */
[----:B------:R-:W0:Y:S02]  /*02c0*/  F2F.F64.F32 R4, R0 ;  /* 0x0000000000047310 */ /* 0x000e240000201800 */
[----:B0-----:R-:W-:-:S10]  /*02d0*/  DMUL R4, R4, UR6 ;  /* 0x0000000604047c28 */ /* 0x001fd40008000000 */
[----:B------:R-:W0:Y:S02]  /*02e0*/  F2F.F32.F64 R5, R4 ;  /* 0x0000000400057310 */ /* 0x000e240000301000 */
[----:B0-----:R-:W-:Y:S01]  /*02f0*/  STG.E desc[UR4][R2.64], R5 ;  /* 0x0000000502007986 */ /* 0x001fe2000c101904 */
[----:B------:R-:W-:Y:S05]  /*0300*/  EXIT ;  /* 0x000000000000794d */ /* 0x000fea0003800000 */
.L_x_1:
[----:B------:R-:W-:-:S13]  /*0310*/  ISETP.NE.AND P0, PT, R0, R3, PT ;  /* 0x000000030000720c */ /* 0x000fda0003f05270 */
[----:B------:R-:W-:Y:S05]  /*0320*/  @P0 EXIT ;  /* 0x000000000000094d */ /* 0x000fea0003800000 */
[----:B------:R-:W0:Y:S08]  /*0330*/  LDC.64 R4, c[0x0][0x380] ;  /* 0x0000e000ff047b82 */ /* 0x000e300000000a00 */
[----:B------:R-:W1:Y:S01]  /*0340*/  LDC.64 R8, c[0x0][0x388] ;  /* 0x0000e200ff087b82 */ /* 0x000e620000000a00 */
[----:B0-----:R-:W-:-:S04]  /*0350*/  IMAD.WIDE R2, R7, 0x4, R4 ;  /* 0x0000000407027825 */ /* 0x001fc800078e0204 */
[C---:B------:R-:W-:Y:S02]  /*0360*/  IMAD.WIDE R6, R0.reuse, 0x4, R4 ;  /* 0x0000000400067825 */ /* 0x040fe400078e0204 */
        /* <DEDUP_REMOVED lines=9> */
[----:B0-----:R-:W-:Y:S01]  /*0400*/  STG.E desc[UR4][R8.64], R5 ;  /* 0x0000000508007986 */ /* 0x001fe2000c101904 */
[----:B------:R-:W-:Y:S05]  /*0410*/  EXIT ;  /* 0x000000000000794d */ /* 0x000fea0003800000 */
.L_x_2:
[----:B------:R-:W-:-:S00]  /*0420*/  BRA `(.L_x_2) ;  /* 0xfffffffc00fc7947 */ /* 0x000fc0000383ffff */
[----:B------:R-:W-:-:S00]  /*0430*/  NOP ;  /* 0x0000000000007918 */ /* 0x000fc00000000000 */
        /* <DEDUP_REMOVED lines=12> */
.L_x_5:


//--------------------- .text._Z10testKernelPfS_i --------------------------
	.section	.text._Z10testKernelPfS_i,"ax",@progbits
	.align	128
        .global         _Z10testKernelPfS_i
        .type           _Z10testKernelPfS_i,@function
        .size           _Z10testKernelPfS_i,(.L_x_6 - _Z10testKernelPfS_i)
        .other          _Z10testKernelPfS_i,@"STO_CUDA_ENTRY STV_DEFAULT"
_Z10testKernelPfS_i:
.text._Z10testKernelPfS_i:
[----:B------:R-:W-:Y:S01]  /*0000*/  LDC R1, c[0x0][0x37c] ;  /* 0x0000df00ff017b82 */ /* 0x000fe20000000800 */
[----:B------:R-:W0:Y:S07]  /*0010*/  S2R R5, SR_TID.X ;  /* 0x0000000000057919 */ /* 0x000e2e0000002100 */
[----:B------:R-:W0:Y:S01]  /*0020*/  S2UR UR4, SR_CTAID.X ;  /* 0x00000000000479c3 */ /* 0x000e220000002500 */
[----:B------:R-:W1:Y:S07]  /*0030*/  LDCU UR5, c[0x0][0x390] ;  /* 0x00007200ff0577ac */ /* 0x000e6e0008000800 */
[----:B------:R-:W0:Y:S02]  /*0040*/  LDC R0, c[0x0][0x360] ;  /* 0x0000d800ff007b82 */ /* 0x000e240000000800 */
[----:B0-----:R-:W-:-:S05]  /*0050*/  IMAD R5, R0, UR4, R5 ;  /* 0x0000000400057c24 */ /* 0x001fca000f8e0205 */
[----:B-1----:R-:W-:-:S13]  /*0060*/  ISETP.GE.AND P0, PT, R5, UR5, PT ;  /* 0x0000000505007c0c */ /* 0x002fda000bf06270 */
[----:B------:R-:W-:Y:S05]  /*0070*/  @P0 EXIT ;  /* 0x000000000000094d */ /* 0x000fea0003800000 */
[----:B------:R-:W0:Y:S01]  /*0080*/  LDC.64 R2, c[0x0][0x388] ;  /* 0x0000e200ff027b82 */ /* 0x000e220000000a00 */
[----:B------:R-:W1:Y:S01]  /*0090*/  LDCU.64 UR4, c[0x0][0x358] ;  /* 0x00006b00ff0477ac */ /* 0x000e620008000a00 */
[----:B------:R-:W-:Y:S02]  /*00a0*/  HFMA2 R7, -RZ, RZ, 1.6494140625, -0.002735137939453125 ;  /* 0x3e99999aff077431 */ /* 0x000fe400000001ff */
[----:B0-----:R-:W-:-:S05]  /*00b0*/  IMAD.WIDE R2, R5, 0x4, R2 ;  /* 0x0000000405027825 */ /* 0x001fca00078e0202 */
[----:B-1----:R-:W-:Y:S01]  /*00c0*/  STG.E desc[UR4][R2.64], R7 ;  /* 0x0000000702007986 */ /* 0x002fe2000c101904 */
[----:B------:R-:W-:Y:S05]  /*00d0*/  EXIT ;  /* 0x000000000000794d */ /* 0x000fea0003800000 */
.L_x_3:
        /* <DEDUP_REMOVED lines=10> */
.L_x_6:


//--------------------- .text._Z9addKernelPfS_i   --------------------------
	.section	.text._Z9addKernelPfS_i,"ax",@progbits
	.align	128
        .global         _Z9addKernelPfS_i
        .type           _Z9addKernelPfS_i,@function
        .size           _Z9addKernelPfS_i,(.L_x_7 - _Z9addKernelPfS_i)
        .other          _Z9addKernelPfS_i,@"STO_CUDA_ENTRY STV_DEFAULT"
_Z9addKernelPfS_i:
.text._Z9addKernelPfS_i:
        /* <DEDUP_REMOVED lines=9> */
[----:B------:R-:W1:Y:S07]  /*0090*/  LDCU.64 UR4, c[0x0][0x358] ;  /* 0x00006b00ff0477ac */ /* 0x000e6e0008000a00 */
[----:B------:R-:W2:Y:S01]  /*00a0*/  LDC.64 R4, c[0x0][0x380] ;  /* 0x0000e000ff047b82 */ /* 0x000ea20000000a00 */
[----:B0-----:R-:W-:-:S06]  /*00b0*/  IMAD.WIDE R2, R7, 0x4, R2 ;  /* 0x0000000407027825 */ /* 0x001fcc00078e0202 */
[----:B-1----:R-:W3:Y:S01]  /*00c0*/  LDG.E R2, desc[UR4][R2.64] ;  /* 0x0000000402027981 */ /* 0x002ee2000c1e1900 */
[----:B--2---:R-:W-:-:S05]  /*00d0*/  IMAD.WIDE R4, R7, 0x4, R4 ;  /* 0x0000000407047825 */ /* 0x004fca00078e0204 */
[----:B------:R-:W3:Y:S02]  /*00e0*/  LDG.E R7, desc[UR4][R4.64] ;  /* 0x0000000404077981 */ /* 0x000ee4000c1e1900 */
[----:B---3--:R-:W-:-:S05]  /*00f0*/  FADD R7, R2, R7 ;  /* 0x0000000702077221 */ /* 0x008fca0000000000 */
[----:B------:R-:W-:Y:S01]  /*0100*/  STG.E desc[UR4][R4.64], R7 ;  /* 0x0000000704007986 */ /* 0x000fe2000c101904 */
[----:B------:R-:W-:Y:S05]  /*0110*/  EXIT ;  /* 0x000000000000794d */ /* 0x000fea0003800000 */
.L_x_4:
        /* <DEDUP_REMOVED lines=14> */
.L_x_7:


//--------------------- .nv.shared.reserved.0     --------------------------
	.section	.nv.shared.reserved.0,"aw",@nobits
	.weak		__nv_reservedSMEM_offset_0_alias
	.size		__nv_reservedSMEM_offset_0_alias, 0, 64
	.other		__nv_reservedSMEM_offset_0_alias,@"STO_CUDA_RESERVED_SHARED STV_DEFAULT"
__nv_reservedSMEM_offset_0_alias:
	.zero		0
	.zero		64


//--------------------- .nv.constant0._Z11queueKernelPfS_i --------------------------
	.section	.nv.constant0._Z11queueKernelPfS_i,"a",@progbits
	.sectionflags	@""
	.align	4
.nv.constant0._Z11queueKernelPfS_i:
	.zero		916


//--------------------- .nv.constant0._Z10testKernelPfS_i --------------------------
	.section	.nv.constant0._Z10testKernelPfS_i,"a",@progbits
	.sectionflags	@""
	.align	4
.nv.constant0._Z10testKernelPfS_i:
	.zero		916


//--------------------- .nv.constant0._Z9addKernelPfS_i --------------------------
	.section	.nv.constant0._Z9addKernelPfS_i,"a",@progbits
	.sectionflags	@""
	.align	4
.nv.constant0._Z9addKernelPfS_i:
	.zero		916


//--------------------- SYMBOLS --------------------------

	.type		.nv.reservedSmem.offset0,@object
	.size		.nv.reservedSmem.offset0,0x4
